//
// Generated by NVIDIA NVVM Compiler
//
// Compiler Build ID: CL-36424714
// Cuda compilation tools, release 13.0, V13.0.88
// Based on NVVM 20.0.0
//

.version 9.0
.target sm_100
.address_size 64

.extern .shared .align 16 .b8 _ZN32_GLOBAL__N__73d72e48_4_k_cu_main5sdataE[];

.entry _ZN32_GLOBAL__N__73d72e48_4_k_cu_main14softmax_kernelEPKfPfm(
	.param .u64 .ptr .align 1 _ZN32_GLOBAL__N__73d72e48_4_k_cu_main14softmax_kernelEPKfPfm_param_0,
	.param .u64 .ptr .align 1 _ZN32_GLOBAL__N__73d72e48_4_k_cu_main14softmax_kernelEPKfPfm_param_1,
	.param .u64 _ZN32_GLOBAL__N__73d72e48_4_k_cu_main14softmax_kernelEPKfPfm_param_2
)
{
	.reg .pred 	%p<8>;
	.reg .b32 	%r<14>;
	.reg .b32 	%f<28>;
	.reg .b64 	%rd<28>;

	ld.param.u64 	%rd12, [_ZN32_GLOBAL__N__73d72e48_4_k_cu_main14softmax_kernelEPKfPfm_param_0];
	ld.param.u64 	%rd14, [_ZN32_GLOBAL__N__73d72e48_4_k_cu_main14softmax_kernelEPKfPfm_param_1];
	ld.param.u64 	%rd13, [_ZN32_GLOBAL__N__73d72e48_4_k_cu_main14softmax_kernelEPKfPfm_param_2];
	cvta.to.global.u64 	%rd15, %rd14;
	mov.u32 	%r2, %ctaid.x;
	cvt.u64.u32 	%rd16, %r2;
	mov.u32 	%r3, %tid.x;
	cvt.u64.u32 	%rd27, %r3;
	mov.u32 	%r4, %ntid.x;
	cvt.u64.u32 	%rd2, %r4;
	mul.lo.s64 	%rd3, %rd13, %rd16;
	shl.b64 	%rd17, %rd3, 2;
	add.s64 	%rd4, %rd15, %rd17;
	setp.le.u64 	%p1, %rd13, %rd27;
	mov.f32 	%f27, 0f00000000;
	@%p1 bra 	$L__BB0_3;
	cvta.to.global.u64 	%rd5, %rd12;
	mov.f32 	%f27, 0f00000000;
	mov.u64 	%rd25, %rd27;
$L__BB0_2:
	add.s64 	%rd18, %rd25, %rd3;
	shl.b64 	%rd19, %rd18, 2;
	add.s64 	%rd20, %rd5, %rd19;
	ld.global.f32 	%f8, [%rd20];
	fma.rn.f32 	%f9, %f8, 0f3BBB989D, 0f3F000000;
	cvt.sat.f32.f32 	%f10, %f9;
	mov.f32 	%f11, 0f4B400001;
	mov.f32 	%f12, 0f437C0000;
	fma.rm.f32 	%f13, %f10, %f12, %f11;
	add.f32 	%f14, %f13, 0fCB40007F;
	neg.f32 	%f15, %f14;
	fma.rn.f32 	%f16, %f8, 0f3FB8AA3B, %f15;
	fma.rn.f32 	%f17, %f8, 0f32A57060, %f16;
	mov.b32 	%r5, %f13;
	shl.b32 	%r6, %r5, 23;
	mov.b32 	%f18, %r6;
	ex2.approx.ftz.f32 	%f19, %f17;
	mul.f32 	%f20, %f19, %f18;
	shl.b64 	%rd21, %rd25, 2;
	add.s64 	%rd22, %rd4, %rd21;
	st.global.f32 	[%rd22], %f20;
	add.f32 	%f27, %f27, %f20;
	add.s64 	%rd25, %rd25, %rd2;
	setp.lt.u64 	%p2, %rd25, %rd13;
	@%p2 bra 	$L__BB0_2;
$L__BB0_3:
	cvt.u32.u64 	%r7, %rd2;
	cvt.u32.u64 	%r8, %rd27;
	shl.b32 	%r9, %r8, 2;
	mov.u32 	%r10, _ZN32_GLOBAL__N__73d72e48_4_k_cu_main5sdataE;
	add.s32 	%r1, %r10, %r9;
	st.shared.f32 	[%r1], %f27;
	bar.sync 	0;
	setp.lt.u32 	%p3, %r7, 2;
	@%p3 bra 	$L__BB0_8;
	mov.u64 	%rd26, %rd2;
$L__BB0_5:
	shr.u64 	%rd9, %rd26, 1;
	setp.le.u64 	%p4, %rd9, %rd27;
	@%p4 bra 	$L__BB0_7;
	cvt.u32.u64 	%r11, %rd9;
	shl.b32 	%r12, %r11, 2;
	add.s32 	%r13, %r1, %r12;
	ld.shared.f32 	%f21, [%r13];
	ld.shared.f32 	%f22, [%r1];
	add.f32 	%f23, %f21, %f22;
	st.shared.f32 	[%r1], %f23;
$L__BB0_7:
	bar.sync 	0;
	setp.gt.u64 	%p5, %rd26, 3;
	mov.u64 	%rd26, %rd9;
	@%p5 bra 	$L__BB0_5;
$L__BB0_8:
	setp.le.u64 	%p6, %rd13, %rd27;
	ld.shared.f32 	%f4, [_ZN32_GLOBAL__N__73d72e48_4_k_cu_main5sdataE];
	bar.sync 	0;
	@%p6 bra 	$L__BB0_11;
	rcp.rn.f32 	%f5, %f4;
$L__BB0_10:
	shl.b64 	%rd23, %rd27, 2;
	add.s64 	%rd24, %rd4, %rd23;
	ld.global.f32 	%f24, [%rd24];
	mul.f32 	%f25, %f5, %f24;
	st.global.f32 	[%rd24], %f25;
	add.s64 	%rd27, %rd27, %rd2;
	setp.lt.u64 	%p7, %rd27, %rd13;
	@%p7 bra 	$L__BB0_10;
$L__BB0_11:
	ret;

}


// ===== COMPILED SASS (sm_100) =====

	.target	sm_100

	.elftype	@"ET_EXEC"


//--------------------- .note.nv.tkinfo           --------------------------
	.section	.note.nv.tkinfo,"",@"SHT_NOTE"
	.sectionflags	@"SHF_NOTE_NV_TKINFO"
	.tkinfo
        /*0018*/ 	.word	0x00000002
        /*0030*/ 	.string	""
        /*0030*/ 	.string	"ptxas"
        /*0030*/ 	.string	"Cuda compilation tools, release 13.0, V13.0.88"
        /*0030*/ 	.string	"Build cuda_13.0.r13.0/compiler.36424714_0"
        /*0030*/ 	.string	"-arch sm_100 -m 64 "



//--------------------- .note.nv.cuinfo           --------------------------
	.section	.note.nv.cuinfo,"",@"SHT_NOTE"
	.sectionflags	@"SHF_NOTE_NV_CUINFO"
        /*0018*/ 	.short	0x0002
        /*001a*/ 	.short	0x0064
        /*001c*/ 	.short	0x0082
	.zero		2


//--------------------- .nv.info                  --------------------------
	.section	.nv.info,"",@"SHT_CUDA_INFO"
	.align	4


	//----- nvinfo : EIATTR_REGCOUNT
	.align		4
        /*0000*/ 	.byte	0x04, 0x2f
        /*0002*/ 	.short	(.L_1 - .L_0)
	.align		4
.L_0:
        /*0004*/ 	.word	index@(_ZN32_GLOBAL__N__73d72e48_4_k_cu_main14softmax_kernelEPKfPfm)
        /*0008*/ 	.word	0x0000000f


	//----- nvinfo : EIATTR_FRAME_SIZE
	.align		4
.L_1:
        /*000c*/ 	.byte	0x04, 0x11
        /*000e*/ 	.short	(.L_3 - .L_2)
	.align		4
.L_2:
        /*0010*/ 	.word	index@($__internal_0_$__cuda_sm20_rcp_rn_f32_slowpath)
        /*0014*/ 	.word	0x00000000


	//----- nvinfo : EIATTR_FRAME_SIZE
	.align		4
.L_3:
        /*0018*/ 	.byte	0x04, 0x11
        /*001a*/ 	.short	(.L_5 - .L_4)
	.align		4
.L_4:
        /*001c*/ 	.word	index@(_ZN32_GLOBAL__N__73d72e48_4_k_cu_main14softmax_kernelEPKfPfm)
        /*0020*/ 	.word	0x00000000


	//----- nvinfo : EIATTR_MIN_STACK_SIZE
	.align		4
.L_5:
        /*0024*/ 	.byte	0x04, 0x12
        /*0026*/ 	.short	(.L_7 - .L_6)
	.align		4
.L_6:
        /*0028*/ 	.word	index@(_ZN32_GLOBAL__N__73d72e48_4_k_cu_main14softmax_kernelEPKfPfm)
        /*002c*/ 	.word	0x00000000
.L_7:


//--------------------- .nv.compat                --------------------------
	.section	.nv.compat,"",@"SHT_CUDA_COMPAT_INFO"
	.align	4
        /*0000*/ 	.byte	0x02, 0x09, 0x00, 0x00, 0x02, 0x02, 0x01, 0x00, 0x02, 0x05, 0x05, 0x00, 0x03, 0x07, 0x01, 0x01
        /*0010*/ 	.byte	0x02, 0x03, 0x00, 0x00, 0x02, 0x06, 0x01, 0x00, 0x04, 0x0b, 0x08, 0x00, 0x09, 0x00, 0x00, 0x00
        /*0020*/ 	.byte	0x00, 0x00, 0x00, 0x00


//--------------------- .nv.info._ZN32_GLOBAL__N__73d72e48_4_k_cu_main14softmax_kernelEPKfPfm --------------------------
	.section	.nv.info._ZN32_GLOBAL__N__73d72e48_4_k_cu_main14softmax_kernelEPKfPfm,"",@"SHT_CUDA_INFO"
	.sectionflags	@""
	.align	4


	//----- nvinfo : EIATTR_CUDA_API_VERSION
	.align		4
        /*0000*/ 	.byte	0x04, 0x37
        /*0002*/ 	.short	(.L_9 - .L_8)
.L_8:
        /*0004*/ 	.word	0x00000082


	//----- nvinfo : EIATTR_KPARAM_INFO
	.align		4
.L_9:
        /*0008*/ 	.byte	0x04, 0x17
        /*000a*/ 	.short	(.L_11 - .L_10)
.L_10:
        /*000c*/ 	.word	0x00000000
        /*0010*/ 	.short	0x0002
        /*0012*/ 	.short	0x0010
        /*0014*/ 	.byte	0x00, 0xf0, 0x21, 0x00


	//----- nvinfo : EIATTR_KPARAM_INFO
	.align		4
.L_11:
        /*0018*/ 	.byte	0x04, 0x17
        /*001a*/ 	.short	(.L_13 - .L_12)
.L_12:
        /*001c*/ 	.word	0x00000000
        /*0020*/ 	.short	0x0001
        /*0022*/ 	.short	0x0008
        /*0024*/ 	.byte	0x00, 0xf5, 0x21, 0x00


	//----- nvinfo : EIATTR_KPARAM_INFO
	.align		4
.L_13:
        /*0028*/ 	.byte	0x04, 0x17
        /*002a*/ 	.short	(.L_15 - .L_14)
.L_14:
        /*002c*/ 	.word	0x00000000
        /*0030*/ 	.short	0x0000
        /*0032*/ 	.short	0x0000
        /*0034*/ 	.byte	0x00, 0xf5, 0x21, 0x00


	//----- nvinfo : EIATTR_SPARSE_MMA_MASK
	.align		4
.L_15:
        /*0038*/ 	.byte	0x03, 0x50
        /*003a*/ 	.short	0x0000


	//----- nvinfo : EIATTR_MAXREG_COUNT
	.align		4
        /*003c*/ 	.byte	0x03, 0x1b
        /*003e*/ 	.short	0x00ff


	//----- nvinfo : EIATTR_NUM_BARRIERS
	.align		4
        /*0040*/ 	.byte	0x02, 0x4c
        /*0042*/ 	.byte	0x01
	.zero		1


	//----- nvinfo : EIATTR_MERCURY_ISA_VERSION
	.align		4
        /*0044*/ 	.byte	0x03, 0x5f
        /*0046*/ 	.short	0x0101


	//----- nvinfo : EIATTR_VRC_CTA_INIT_COUNT
	.align		4
        /*0048*/ 	.byte	0x02, 0x4a
	.zero		1
	.zero		1


	//----- nvinfo : EIATTR_EXIT_INSTR_OFFSETS
	.align		4
        /*004c*/ 	.byte	0x04, 0x1c
        /*004e*/ 	.short	(.L_17 - .L_16)


	//   ....[0]....
.L_16:
        /*0050*/ 	.word	0x000004f0


	//   ....[1]....
        /*0054*/ 	.word	0x00000660


	//----- nvinfo : EIATTR_CRS_STACK_SIZE
	.align		4
.L_17:
        /*0058*/ 	.byte	0x04, 0x1e
        /*005a*/ 	.short	(.L_19 - .L_18)
.L_18:
        /*005c*/ 	.word	0x00000000


	//----- nvinfo : EIATTR_CBANK_PARAM_SIZE
	.align		4
.L_19:
        /*0060*/ 	.byte	0x03, 0x19
        /*0062*/ 	.short	0x0018


	//----- nvinfo : EIATTR_PARAM_CBANK
	.align		4
        /*0064*/ 	.byte	0x04, 0x0a
        /*0066*/ 	.short	(.L_21 - .L_20)
	.align		4
.L_20:
        /*0068*/ 	.word	index@(.nv.constant0._ZN32_GLOBAL__N__73d72e48_4_k_cu_main14softmax_kernelEPKfPfm)
        /*006c*/ 	.short	0x0380
        /*006e*/ 	.short	0x0018


	//----- nvinfo : EIATTR_SW_WAR
	.align		4
.L_21:
        /*0070*/ 	.byte	0x04, 0x36
        /*0072*/ 	.short	(.L_23 - .L_22)
.L_22:
        /*0074*/ 	.word	0x00000008
.L_23:


//--------------------- .nv.callgraph             --------------------------
	.section	.nv.callgraph,"",@"SHT_CUDA_CALLGRAPH"
	.align	4
	.sectionentsize	8
	.align		4
        /*0000*/ 	.word	0x00000000
	.align		4
        /*0004*/ 	.word	0xffffffff
	.align		4
        /*0008*/ 	.word	0x00000000
	.align		4
        /*000c*/ 	.word	0xfffffffe
	.align		4
        /*0010*/ 	.word	0x00000000
	.align		4
        /*0014*/ 	.word	0xfffffffd
	.align		4
        /*0018*/ 	.word	0x00000000
	.align		4
        /*001c*/ 	.word	0xfffffffc


//--------------------- .text._ZN32_GLOBAL__N__73d72e48_4_k_cu_main14softmax_kernelEPKfPfm --------------------------
	.section	.text._ZN32_GLOBAL__N__73d72e48_4_k_cu_main14softmax_kernelEPKfPfm,"ax",@progbits
	.align	128
.text._ZN32_GLOBAL__N__73d72e48_4_k_cu_main14softmax_kernelEPKfPfm:
        .type           _ZN32_GLOBAL__N__73d72e48_4_k_cu_main14softmax_kernelEPKfPfm,@function
        .size           _ZN32_GLOBAL__N__73d72e48_4_k_cu_main14softmax_kernelEPKfPfm,(.L_x_11 - _ZN32_GLOBAL__N__73d72e48_4_k_cu_main14softmax_kernelEPKfPfm)
        .other          _ZN32_GLOBAL__N__73d72e48_4_k_cu_main14softmax_kernelEPKfPfm,@"STO_CUDA_ENTRY STV_DEFAULT"
_ZN32_GLOBAL__N__73d72e48_4_k_cu_main14softmax_kernelEPKfPfm:
[----:B------:R-:W-:Y:S01]  /*0000*/  LDC R1, c[0x0][0x37c] ;  /* 0x0000df00ff017b82 */ /* 0x000fe20000000800 */
[----:B------:R-:W0:Y:S01]  /*0010*/  S2R R2, SR_TID.X ;  /* 0x0000000000027919 */ /* 0x000e220000002100 */
[----:B------:R-:W1:Y:S06]  /*0020*/  LDCU.64 UR14, c[0x0][0x390] ;  /* 0x00007200ff0e77ac */ /* 0x000e6c0008000a00 */
[----:B------:R-:W1:Y:S01]  /*0030*/  S2UR UR4, SR_CTAID.X ;  /* 0x00000000000479c3 */ /* 0x000e620000002500 */
[----:B------:R-:W-:Y:S01]  /*0040*/  BSSY.RECONVERGENT B0, `(.L_x_0) ;  /* 0x0000029000007945 */ /* 0x000fe20003800200 */
[----:B------:R-:W-:Y:S01]  /*0050*/  IMAD.MOV.U32 R3, RZ, RZ, RZ ;  /* 0x000000ffff037224 */ /* 0x000fe200078e00ff */
[----:B------:R-:W2:Y:S01]  /*0060*/  LDCU.64 UR6, c[0x0][0x388] ;  /* 0x00007100ff0677ac */ /* 0x000ea20008000a00 */
[----:B------:R-:W-:Y:S01]  /*0070*/  IMAD.MOV.U32 R0, RZ, RZ, RZ ;  /* 0x000000ffff007224 */ /* 0x000fe200078e00ff */
[----:B------:R-:W3:Y:S01]  /*0080*/  LDCU.64 UR8, c[0x0][0x358] ;  /* 0x00006b00ff0877ac */ /* 0x000ee20008000a00 */
[----:B------:R-:W4:Y:S01]  /*0090*/  LDCU UR10, c[0x0][0x360] ;  /* 0x00006c00ff0a77ac */ /* 0x000f220008000800 */
[----:B------:R-:W0:Y:S01]  /*00a0*/  LDCU.64 UR16, c[0x0][0x380] ;  /* 0x00007000ff1077ac */ /* 0x000e220008000a00 */
[----:B-1----:R-:W-:-:S04]  /*00b0*/  UIMAD.WIDE.U32 UR12, UR4, UR14, URZ ;  /* 0x0000000e040c72a5 */ /* 0x002fc8000f8e00ff */
[----:B------:R-:W-:Y:S01]  /*00c0*/  UIMAD UR4, UR4, UR15, UR13 ;  /* 0x0000000f040472a4 */ /* 0x000fe2000f8e020d */
[----:B0-----:R-:W-:Y:S01]  /*00d0*/  ISETP.GE.U32.AND P0, PT, R2, UR14, PT ;  /* 0x0000000e02007c0c */ /* 0x001fe2000bf06070 */
[----:B--2---:R-:W-:-:S03]  /*00e0*/  ULEA UR6, UP0, UR12, UR6, 0x2 ;  /* 0x000000060c067291 */ /* 0x004fc6000f8010ff */
[----:B------:R-:W-:Y:S01]  /*00f0*/  ISETP.GE.U32.AND.EX P0, PT, RZ, UR15, PT, P0 ;  /* 0x0000000fff007c0c */ /* 0x000fe2000bf06100 */
[----:B------:R-:W-:-:S12]  /*0100*/  ULEA.HI.X UR7, UR12, UR7, UR4, 0x2, UP0 ;  /* 0x000000070c077291 */ /* 0x000fd800080f1404 */
[----:B---34-:R-:W-:Y:S05]  /*0110*/  @P0 BRA `(.L_x_1) ;  /* 0x00000000006c0947 */ /* 0x018fea0003800000 */
[----:B------:R-:W-:Y:S02]  /*0120*/  IMAD.MOV.U32 R0, RZ, RZ, RZ ;  /* 0x000000ffff007224 */ /* 0x000fe400078e00ff */
[----:B------:R-:W-:Y:S02]  /*0130*/  IMAD.MOV.U32 R10, RZ, RZ, R2 ;  /* 0x000000ffff0a7224 */ /* 0x000fe400078e0002 */
[----:B------:R-:W-:-:S07]  /*0140*/  IMAD.MOV.U32 R11, RZ, RZ, R3 ;  /* 0x000000ffff0b7224 */ /* 0x000fce00078e0003 */
.L_x_2:
[----:B0-----:R-:W-:-:S04]  /*0150*/  IADD3 R5, P0, PT, R10, UR12, RZ ;  /* 0x0000000c0a057c10 */ /* 0x001fc8000ff1e0ff */
[----:B------:R-:W-:Y:S02]  /*0160*/  IADD3.X R6, PT, PT, R11, UR4, RZ, P0, !PT ;  /* 0x000000040b067c10 */ /* 0x000fe400087fe4ff */
[----:B------:R-:W-:-:S04]  /*0170*/  LEA R4, P0, R5, UR16, 0x2 ;  /* 0x0000001005047c11 */ /* 0x000fc8000f8010ff */
[----:B------:R-:W-:-:S05]  /*0180*/  LEA.HI.X R5, R5, UR17, R6, 0x2, P0 ;  /* 0x0000001105057c11 */ /* 0x000fca00080f1406 */
[----:B------:R-:W2:Y:S01]  /*0190*/  LDG.E R4, desc[UR8][R4.64] ;  /* 0x0000000804047981 */ /* 0x000ea2000c1e1900 */
[----:B------:R-:W-:Y:S02]  /*01a0*/  IMAD.MOV.U32 R7, RZ, RZ, 0x3bbb989d ;  /* 0x3bbb989dff077424 */ /* 0x000fe400078e00ff */
[----:B------:R-:W-:Y:S02]  /*01b0*/  IMAD.MOV.U32 R9, RZ, RZ, 0x437c0000 ;  /* 0x437c0000ff097424 */ /* 0x000fe400078e00ff */
[----:B--2---:R-:W-:-:S04]  /*01c0*/  FFMA.SAT R6, R4, R7, 0.5 ;  /* 0x3f00000004067423 */ /* 0x004fc80000002007 */
[----:B------:R-:W-:Y:S01]  /*01d0*/  FFMA.RM R7, R6, R9, 12582913 ;  /* 0x4b40000106077423 */ /* 0x000fe20000004009 */
[----:B------:R-:W-:-:S03]  /*01e0*/  LEA R6, P0, R10, UR6, 0x2 ;  /* 0x000000060a067c11 */ /* 0x000fc6000f8010ff */
[C---:B------:R-:W-:Y:S01]  /*01f0*/  FADD R9, R7.reuse, -12583039 ;  /* 0xcb40007f07097421 */ /* 0x040fe20000000000 */
[----:B------:R-:W-:Y:S01]  /*0200*/  IMAD.SHL.U32 R8, R7, 0x800000, RZ ;  /* 0x0080000007087824 */ /* 0x000fe200078e00ff */
[----:B------:R-:W-:Y:S02]  /*0210*/  LEA.HI.X R7, R10, UR7, R11, 0x2, P0 ;  /* 0x000000070a077c11 */ /* 0x000fe400080f140b */
[----:B------:R-:W-:Y:S01]  /*0220*/  FFMA R9, R4, 1.4426950216293334961, -R9 ;  /* 0x3fb8aa3b04097823 */ /* 0x000fe20000000809 */
[----:B------:R-:W-:-:S03]  /*0230*/  IADD3 R10, P0, PT, R10, UR10, RZ ;  /* 0x0000000a0a0a7c10 */ /* 0x000fc6000ff1e0ff */
[----:B------:R-:W-:Y:S02]  /*0240*/  FFMA R9, R4, 1.925963033500011079e-08, R9 ;  /* 0x32a5706004097823 */ /* 0x000fe40000000009 */
[----:B------:R-:W-:Y:S01]  /*0250*/  IMAD.X R11, RZ, RZ, R11, P0 ;  /* 0x000000ffff0b7224 */ /* 0x000fe200000e060b */
[----:B------:R-:W-:-:S03]  /*0260*/  ISETP.GE.U32.AND P0, PT, R10, UR14, PT ;  /* 0x0000000e0a007c0c */ /* 0x000fc6000bf06070 */
[----:B------:R-:W0:Y:S01]  /*0270*/  MUFU.EX2 R9, R9 ;  /* 0x0000000900097308 */ /* 0x000e220000000800 */
[----:B------:R-:W-:Y:S01]  /*0280*/  ISETP.GE.U32.AND.EX P0, PT, R11, UR15, PT, P0 ;  /* 0x0000000f0b007c0c */ /* 0x000fe2000bf06100 */
[----:B0-----:R-:W-:-:S04]  /*0290*/  FMUL R5, R8, R9 ;  /* 0x0000000908057220 */ /* 0x001fc80000400000 */
[----:B------:R-:W-:Y:S01]  /*02a0*/  FADD R0, R5, R0 ;  /* 0x0000000005007221 */ /* 0x000fe20000000000 */
[----:B------:R0:W-:Y:S07]  /*02b0*/  STG.E desc[UR8][R6.64], R5 ;  /* 0x0000000506007986 */ /* 0x0001ee000c101908 */
[----:B------:R-:W-:Y:S05]  /*02c0*/  @!P0 BRA `(.L_x_2) ;  /* 0xfffffffc00a08947 */ /* 0x000fea000383ffff */
.L_x_1:
[----:B------:R-:W-:Y:S05]  /*02d0*/  BSYNC.RECONVERGENT B0 ;  /* 0x0000000000007941 */ /* 0x000fea0003800200 */
.L_x_0:
[----:B------:R-:W1:Y:S01]  /*02e0*/  S2UR UR5, SR_CgaCtaId ;  /* 0x00000000000579c3 */ /* 0x000e620000008800 */
[----:B------:R-:W-:Y:S01]  /*02f0*/  UMOV UR4, 0x400 ;  /* 0x0000040000047882 */ /* 0x000fe20000000000 */
[----:B------:R-:W-:Y:S02]  /*0300*/  UISETP.GE.U32.AND UP0, UPT, UR10, 0x2, UPT ;  /* 0x000000020a00788c */ /* 0x000fe4000bf06070 */
[----:B-1----:R-:W-:-:S06]  /*0310*/  ULEA UR4, UR5, UR4, 0x18 ;  /* 0x0000000405047291 */ /* 0x002fcc000f8ec0ff */
[----:B0-----:R-:W-:-:S05]  /*0320*/  LEA R6, R2, UR4, 0x2 ;  /* 0x0000000402067c11 */ /* 0x001fca000f8e10ff */
[----:B------:R0:W-:Y:S01]  /*0330*/  STS [R6], R0 ;  /* 0x0000000006007388 */ /* 0x0001e20000000800 */
[----:B------:R-:W-:Y:S06]  /*0340*/  BAR.SYNC.DEFER_BLOCKING 0x0 ;  /* 0x0000000000007b1d */ /* 0x000fec0000010000 */
[----:B------:R-:W-:Y:S05]  /*0350*/  BRA.U !UP0, `(.L_x_3) ;  /* 0x0000000108447547 */ /* 0x000fea000b800000 */
[----:B------:R-:W-:Y:S02]  /*0360*/  IMAD.U32 R4, RZ, RZ, UR10 ;  /* 0x0000000aff047e24 */ /* 0x000fe4000f8e00ff */
[----:B------:R-:W-:-:S07]  /*0370*/  IMAD.MOV.U32 R7, RZ, RZ, RZ ;  /* 0x000000ffff077224 */ /* 0x000fce00078e00ff */
.L_x_4:
[--C-:B------:R-:W-:Y:S02]  /*0380*/  SHF.R.U64 R9, R4, 0x1, R7.reuse ;  /* 0x0000000104097819 */ /* 0x100fe40000001207 */
[----:B------:R-:W-:Y:S02]  /*0390*/  SHF.R.U32.HI R8, RZ, 0x1, R7 ;  /* 0x00000001ff087819 */ /* 0x000fe40000011607 */
[----:B------:R-:W-:-:S04]  /*03a0*/  ISETP.GT.U32.AND P0, PT, R9, R2, PT ;  /* 0x000000020900720c */ /* 0x000fc80003f04070 */
[----:B------:R-:W-:-:S13]  /*03b0*/  ISETP.GT.U32.AND.EX P0, PT, R8, R3, PT, P0 ;  /* 0x000000030800720c */ /* 0x000fda0003f04100 */
[----:B0-----:R-:W-:Y:S01]  /*03c0*/  @P0 IMAD R0, R9, 0x4, R6 ;  /* 0x0000000409000824 */ /* 0x001fe200078e0206 */
[----:B------:R-:W-:Y:S05]  /*03d0*/  @P0 LDS R5, [R6] ;  /* 0x0000000006050984 */ /* 0x000fea0000000800 */
[----:B------:R-:W0:Y:S02]  /*03e0*/  @P0 LDS R0, [R0] ;  /* 0x0000000000000984 */ /* 0x000e240000000800 */
[----:B0-----:R-:W-:-:S05]  /*03f0*/  @P0 FADD R5, R0, R5 ;  /* 0x0000000500050221 */ /* 0x001fca0000000000 */
[----:B------:R1:W-:Y:S01]  /*0400*/  @P0 STS [R6], R5 ;  /* 0x0000000506000388 */ /* 0x0003e20000000800 */
[----:B------:R-:W-:Y:S01]  /*0410*/  BAR.SYNC.DEFER_BLOCKING 0x0 ;  /* 0x0000000000007b1d */ /* 0x000fe20000010000 */
[----:B------:R-:W-:Y:S01]  /*0420*/  ISETP.GT.U32.AND P0, PT, R4, 0x3, PT ;  /* 0x000000030400780c */ /* 0x000fe20003f04070 */
[----:B------:R-:W-:-:S03]  /*0430*/  IMAD.MOV.U32 R4, RZ, RZ, R9 ;  /* 0x000000ffff047224 */ /* 0x000fc600078e0009 */
[----:B------:R-:W-:Y:S01]  /*0440*/  ISETP.GT.U32.AND.EX P0, PT, R7, RZ, PT, P0 ;  /* 0x000000ff0700720c */ /* 0x000fe20003f04100 */
[----:B------:R-:W-:-:S12]  /*0450*/  IMAD.MOV.U32 R7, RZ, RZ, R8 ;  /* 0x000000ffff077224 */ /* 0x000fd800078e0008 */
[----:B-1----:R-:W-:Y:S05]  /*0460*/  @P0 BRA `(.L_x_4) ;  /* 0xfffffffc00c40947 */ /* 0x002fea000383ffff */
.L_x_3:
[----:B------:R-:W1:Y:S01]  /*0470*/  S2UR UR5, SR_CgaCtaId ;  /* 0x00000000000579c3 */ /* 0x000e620000008800 */
[----:B------:R-:W-:Y:S02]  /*0480*/  UMOV UR4, 0x400 ;  /* 0x0000040000047882 */ /* 0x000fe40000000000 */
[----:B-1----:R-:W-:-:S09]  /*0490*/  ULEA UR4, UR5, UR4, 0x18 ;  /* 0x0000000405047291 */ /* 0x002fd2000f8ec0ff */
[----:B0-----:R-:W0:Y:S02]  /*04a0*/  LDS R0, [UR4] ;  /* 0x00000004ff007984 */ /* 0x001e240008000800 */
[----:B------:R-:W1:Y:S01]  /*04b0*/  LDCU.64 UR4, c[0x0][0x390] ;  /* 0x00007200ff0477ac */ /* 0x000e620008000a00 */
[----:B------:R-:W-:Y:S01]  /*04c0*/  BAR.SYNC.DEFER_BLOCKING 0x0 ;  /* 0x0000000000007b1d */ /* 0x000fe20000010000 */
[----:B-1----:R-:W-:-:S04]  /*04d0*/  ISETP.GE.U32.AND P0, PT, R2, UR4, PT ;  /* 0x0000000402007c0c */ /* 0x002fc8000bf06070 */
[----:B------:R-:W-:-:S13]  /*04e0*/  ISETP.GE.U32.AND.EX P0, PT, R3, UR5, PT, P0 ;  /* 0x0000000503007c0c */ /* 0x000fda000bf06100 */
[----:B------:R-:W-:Y:S05]  /*04f0*/  @P0 EXIT ;  /* 0x000000000000094d */ /* 0x000fea0003800000 */
[----:B0-----:R-:W-:Y:S01]  /*0500*/  VIADD R4, R0, 0x1800000 ;  /* 0x0180000000047836 */ /* 0x001fe20000000000 */
[----:B------:R-:W0:Y:S04]  /*0510*/  LDCU.64 UR4, c[0x0][0x390] ;  /* 0x00007200ff0477ac */ /* 0x000e280008000a00 */
[----:B------:R-:W-:-:S04]  /*0520*/  LOP3.LUT R4, R4, 0x7f800000, RZ, 0xc0, !PT ;  /* 0x7f80000004047812 */ /* 0x000fc800078ec0ff */
[----:B------:R-:W-:-:S13]  /*0530*/  ISETP.GT.U32.AND P0, PT, R4, 0x1ffffff, PT ;  /* 0x01ffffff0400780c */ /* 0x000fda0003f04070 */
[----:B0-----:R-:W-:Y:S05]  /*0540*/  @P0 BRA `(.L_x_5) ;  /* 0x00000000000c0947 */ /* 0x001fea0003800000 */
[----:B------:R-:W-:-:S07]  /*0550*/  MOV R4, 0x570 ;  /* 0x0000057000047802 */ /* 0x000fce0000000f00 */
[----:B------:R-:W-:Y:S05]  /*0560*/  CALL.REL.NOINC `($__internal_0_$__cuda_sm20_rcp_rn_f32_slowpath) ;  /* 0x0000000000407944 */ /* 0x000fea0003c00000 */
[----:B------:R-:W-:Y:S05]  /*0570*/  BRA `(.L_x_6) ;  /* 0x0000000000107947 */ /* 0x000fea0003800000 */
.L_x_5:
[----:B------:R-:W0:Y:S02]  /*0580*/  MUFU.RCP R5, R0 ;  /* 0x0000000000057308 */ /* 0x000e240000001000 */
[----:B0-----:R-:W-:-:S04]  /*0590*/  FFMA R4, R0, R5, -1 ;  /* 0xbf80000000047423 */ /* 0x001fc80000000005 */
[----:B------:R-:W-:-:S04]  /*05a0*/  FADD.FTZ R4, -R4, -RZ ;  /* 0x800000ff04047221 */ /* 0x000fc80000010100 */
[----:B------:R-:W-:-:S07]  /*05b0*/  FFMA R6, R5, R4, R5 ;  /* 0x0000000405067223 */ /* 0x000fce0000000005 */
.L_x_6:
[----:B0-----:R-:W-:-:S04]  /*05c0*/  LEA R4, P0, R2, UR6, 0x2 ;  /* 0x0000000602047c11 */ /* 0x001fc8000f8010ff */
[----:B------:R-:W-:-:S05]  /*05d0*/  LEA.HI.X R5, R2, UR7, R3, 0x2, P0 ;  /* 0x0000000702057c11 */ /* 0x000fca00080f1403 */
[----:B------:R-:W2:Y:S01]  /*05e0*/  LDG.E R7, desc[UR8][R4.64] ;  /* 0x0000000804077981 */ /* 0x000ea2000c1e1900 */
[----:B------:R-:W-:-:S05]  /*05f0*/  IADD3 R2, P0, PT, R2, UR10, RZ ;  /* 0x0000000a02027c10 */ /* 0x000fca000ff1e0ff */
[----:B------:R-:W-:Y:S01]  /*0600*/  IMAD.X R3, RZ, RZ, R3, P0 ;  /* 0x000000ffff037224 */ /* 0x000fe200000e0603 */
[----:B------:R-:W-:-:S04]  /*0610*/  ISETP.GE.U32.AND P0, PT, R2, UR4, PT ;  /* 0x0000000402007c0c */ /* 0x000fc8000bf06070 */
[----:B------:R-:W-:Y:S01]  /*0620*/  ISETP.GE.U32.AND.EX P0, PT, R3, UR5, PT, P0 ;  /* 0x0000000503007c0c */ /* 0x000fe2000bf06100 */
[----:B--2---:R-:W-:-:S05]  /*0630*/  FMUL R7, R6, R7 ;  /* 0x0000000706077220 */ /* 0x004fca0000400000 */
[----:B------:R0:W-:Y:S07]  /*0640*/  STG.E desc[UR8][R4.64], R7 ;  /* 0x0000000704007986 */ /* 0x0001ee000c101908 */
[----:B------:R-:W-:Y:S05]  /*0650*/  @!P0 BRA `(.L_x_6) ;  /* 0xfffffffc00d88947 */ /* 0x000fea000383ffff */
[----:B------:R-:W-:Y:S05]  /*0660*/  EXIT ;  /* 0x000000000000794d */ /* 0x000fea0003800000 */
        .weak           $__internal_0_$__cuda_sm20_rcp_rn_f32_slowpath
        .type           $__internal_0_$__cuda_sm20_rcp_rn_f32_slowpath,@function
        .size           $__internal_0_$__cuda_sm20_rcp_rn_f32_slowpath,(.L_x_11 - $__internal_0_$__cuda_sm20_rcp_rn_f32_slowpath)
$__internal_0_$__cuda_sm20_rcp_rn_f32_slowpath:
[----:B------:R-:W-:-:S05]  /*0670*/  IMAD.SHL.U32 R5, R0, 0x2, RZ ;  /* 0x0000000200057824 */ /* 0x000fca00078e00ff */
[----:B------:R-:W-:-:S04]  /*0680*/  SHF.R.U32.HI R5, RZ, 0x18, R5 ;  /* 0x00000018ff057819 */ /* 0x000fc80000011605 */
[----:B------:R-:W-:-:S13]  /*0690*/  ISETP.NE.U32.AND P0, PT, R5, RZ, PT ;  /* 0x000000ff0500720c */ /* 0x000fda0003f05070 */
[----:B------:R-:W-:Y:S05]  /*06a0*/  @P0 BRA `(.L_x_7) ;  /* 0x00000000002c0947 */ /* 0x000fea0003800000 */
[----:B------:R-:W-:-:S05]  /*06b0*/  IMAD.SHL.U32 R5, R0, 0x2, RZ ;  /* 0x0000000200057824 */ /* 0x000fca00078e00ff */
[----:B------:R-:W-:-:S13]  /*06c0*/  ISETP.NE.AND P0, PT, R5, RZ, PT ;  /* 0x000000ff0500720c */ /* 0x000fda0003f05270 */
[----:B------:R2:W3:Y:S01]  /*06d0*/  @!P0 MUFU.RCP R5, R0 ;  /* 0x0000000000058308 */ /* 0x0004e20000001000 */
[----:B------:R-:W-:Y:S05]  /*06e0*/  @!P0 BRA `(.L_x_8) ;  /* 0x0000000000a48947 */ /* 0x000fea0003800000 */
[----:B------:R-:W-:-:S04]  /*06f0*/  FFMA R6, R0, 1.84467440737095516160e+19, RZ ;  /* 0x5f80000000067823 */ /* 0x000fc800000000ff */
[----:B---3--:R-:W2:Y:S02]  /*0700*/  MUFU.RCP R5, R6 ;  /* 0x0000000600057308 */ /* 0x008ea40000001000 */
[----:B--2---:R-:W-:-:S04]  /*0710*/  FFMA R0, R6, R5, -1 ;  /* 0xbf80000006007423 */ /* 0x004fc80000000005 */
[----:B------:R-:W-:-:S04]  /*0720*/  FADD.FTZ R0, -R0, -RZ ;  /* 0x800000ff00007221 */ /* 0x000fc80000010100 */
[----:B------:R-:W-:-:S04]  /*0730*/  FFMA R0, R5, R0, R5 ;  /* 0x0000000005007223 */ /* 0x000fc80000000005 */
[----:B------:R-:W-:Y:S01]  /*0740*/  FFMA R5, R0, 1.84467440737095516160e+19, RZ ;  /* 0x5f80000000057823 */ /* 0x000fe200000000ff */
[----:B------:R-:W-:Y:S06]  /*0750*/  BRA `(.L_x_8) ;  /* 0x0000000000887947 */ /* 0x000fec0003800000 */
.L_x_7:
[----:B------:R-:W-:-:S05]  /*0760*/  VIADD R6, R5, 0xffffff03 ;  /* 0xffffff0305067836 */ /* 0x000fca0000000000 */
[----:B------:R-:W-:-:S13]  /*0770*/  ISETP.GT.U32.AND P0, PT, R6, 0x1, PT ;  /* 0x000000010600780c */ /* 0x000fda0003f04070 */
[----:B------:R-:W-:Y:S05]  /*0780*/  @P0 BRA `(.L_x_9) ;  /* 0x0000000000780947 */ /* 0x000fea0003800000 */
[----:B------:R-:W-:Y:S01]  /*0790*/  LOP3.LUT R7, R0, 0x7fffff, RZ, 0xc0, !PT ;  /* 0x007fffff00077812 */ /* 0x000fe200078ec0ff */
[----:B------:R-:W-:-:S03]  /*07a0*/  IMAD.MOV.U32 R11, RZ, RZ, 0x3 ;  /* 0x00000003ff0b7424 */ /* 0x000fc600078e00ff */
[----:B------:R-:W-:Y:S02]  /*07b0*/  LOP3.LUT R7, R7, 0x3f800000, RZ, 0xfc, !PT ;  /* 0x3f80000007077812 */ /* 0x000fe400078efcff */
[----:B------:R-:W-:Y:S02]  /*07c0*/  SHF.L.U32 R12, R11, R6, RZ ;  /* 0x000000060b0c7219 */ /* 0x000fe400000006ff */
[----:B------:R-:W0:Y:S02]  /*07d0*/  MUFU.RCP R8, R7 ;  /* 0x0000000700087308 */ /* 0x000e240000001000 */
[----:B0-----:R-:W-:-:S04]  /*07e0*/  FFMA R9, R7, R8, -1 ;  /* 0xbf80000007097423 */ /* 0x001fc80000000008 */
[----:B------:R-:W-:-:S04]  /*07f0*/  FADD.FTZ R9, -R9, -RZ ;  /* 0x800000ff09097221 */ /* 0x000fc80000010100 */
[CCC-:B------:R-:W-:Y:S01]  /*0800*/  FFMA.RM R10, R8.reuse, R9.reuse, R8.reuse ;  /* 0x00000009080a7223 */ /* 0x1c0fe20000004008 */
[----:B------:R-:W-:-:S04]  /*0810*/  FFMA.RP R9, R8, R9, R8 ;  /* 0x0000000908097223 */ /* 0x000fc80000008008 */
[C---:B------:R-:W-:Y:S02]  /*0820*/  LOP3.LUT R8, R10.reuse, 0x7fffff, RZ, 0xc0, !PT ;  /* 0x007fffff0a087812 */ /* 0x040fe400078ec0ff */
[----:B------:R-:W-:Y:S02]  /*0830*/  FSETP.NEU.FTZ.AND P0, PT, R10, R9, PT ;  /* 0x000000090a00720b */ /* 0x000fe40003f1d000 */
[----:B------:R-:W-:Y:S02]  /*0840*/  LOP3.LUT R9, R8, 0x800000, RZ, 0xfc, !PT ;  /* 0x0080000008097812 */ /* 0x000fe400078efcff */
[----:B------:R-:W-:Y:S02]  /*0850*/  SEL R8, RZ, 0xffffffff, !P0 ;  /* 0xffffffffff087807 */ /* 0x000fe40004000000 */
[----:B------:R-:W-:-:S03]  /*0860*/  LOP3.LUT R7, R12, R9, RZ, 0xc0, !PT ;  /* 0x000000090c077212 */ /* 0x000fc600078ec0ff */
[----:B------:R-:W-:Y:S01]  /*0870*/  IMAD.MOV R8, RZ, RZ, -R8 ;  /* 0x000000ffff087224 */ /* 0x000fe200078e0a08 */
[----:B------:R-:W-:-:S04]  /*0880*/  SHF.R.U32.HI R7, RZ, R6, R7 ;  /* 0x00000006ff077219 */ /* 0x000fc80000011607 */
[----:B------:R-:W-:Y:S02]  /*0890*/  LOP3.LUT P1, RZ, R8, R6, R9, 0xf8, !PT ;  /* 0x0000000608ff7212 */ /* 0x000fe4000782f809 */
[C---:B------:R-:W-:Y:S02]  /*08a0*/  LOP3.LUT P0, RZ, R7.reuse, 0x1, RZ, 0xc0, !PT ;  /* 0x0000000107ff7812 */ /* 0x040fe4000780c0ff */
[----:B------:R-:W-:-:S04]  /*08b0*/  LOP3.LUT P2, RZ, R7, 0x2, RZ, 0xc0, !PT ;  /* 0x0000000207ff7812 */ /* 0x000fc8000784c0ff */
[----:B------:R-:W-:Y:S02]  /*08c0*/  PLOP3.LUT P0, PT, P0, P1, P2, 0xe0, 0x0 ;  /* 0x000000000000781c */ /* 0x000fe40000703c20 */
[----:B------:R-:W-:Y:S02]  /*08d0*/  LOP3.LUT P1, RZ, R0, 0x7fffff, RZ, 0xc0, !PT ;  /* 0x007fffff00ff7812 */ /* 0x000fe4000782c0ff */
[----:B------:R-:W-:-:S05]  /*08e0*/  SEL R6, RZ, 0x1, !P0 ;  /* 0x00000001ff067807 */ /* 0x000fca0004000000 */
[----:B------:R-:W-:-:S05]  /*08f0*/  IMAD.MOV R6, RZ, RZ, -R6 ;  /* 0x000000ffff067224 */ /* 0x000fca00078e0a06 */
[----:B------:R-:W-:Y:S01]  /*0900*/  ISETP.GE.AND P0, PT, R6, RZ, PT ;  /* 0x000000ff0600720c */ /* 0x000fe20003f06270 */
[----:B------:R-:W-:-:S05]  /*0910*/  VIADD R6, R5, 0xffffff04 ;  /* 0xffffff0405067836 */ /* 0x000fca0000000000 */
[----:B------:R-:W-:-:S07]  /*0920*/  SHF.R.U32.HI R5, RZ, R6, R9 ;  /* 0x00000006ff057219 */ /* 0x000fce0000011609 */
[----:B------:R-:W-:-:S04]  /*0930*/  @!P0 VIADD R5, R5, 0x1 ;  /* 0x0000000105058836 */ /* 0x000fc80000000000 */
[----:B------:R-:W-:-:S05]  /*0940*/  @!P1 IMAD.SHL.U32 R5, R5, 0x2, RZ ;  /* 0x0000000205059824 */ /* 0x000fca00078e00ff */
[----:B------:R-:W-:Y:S01]  /*0950*/  LOP3.LUT R5, R5, 0x80000000, R0, 0xf8, !PT ;  /* 0x8000000005057812 */ /* 0x000fe200078ef800 */
[----:B------:R-:W-:Y:S06]  /*0960*/  BRA `(.L_x_8) ;  /* 0x0000000000047947 */ /* 0x000fec0003800000 */
.L_x_9:
[----:B------:R0:W1:Y:S02]  /*0970*/  MUFU.RCP R5, R0 ;  /* 0x0000000000057308 */ /* 0x0000640000001000 */
.L_x_8:
[----:B-1-3--:R-:W-:Y:S02]  /*0980*/  IMAD.MOV.U32 R6, RZ, RZ, R5 ;  /* 0x000000ffff067224 */ /* 0x00afe400078e0005 */
[----:B------:R-:W-:-:S04]  /*0990*/  IMAD.MOV.U32 R5, RZ, RZ, 0x0 ;  /* 0x00000000ff057424 */ /* 0x000fc800078e00ff */
[----:B0-2---:R-:W-:Y:S05]  /*09a0*/  RET.REL.NODEC R4 `(_ZN32_GLOBAL__N__73d72e48_4_k_cu_main14softmax_kernelEPKfPfm) ;  /* 0xfffffff404947950 */ /* 0x005fea0003c3ffff */
.L_x_10:
[----:B------:R-:W-:-:S00]  /*09b0*/  BRA `(.L_x_10) ;  /* 0xfffffffc00fc7947 */ /* 0x000fc0000383ffff */
[----:B------:R-:W-:-:S00]  /*09c0*/  NOP ;  /* 0x0000000000007918 */ /* 0x000fc00000000000 */
        /* <DEDUP_REMOVED lines=11> */
.L_x_11:


//--------------------- .nv.shared._ZN32_GLOBAL__N__73d72e48_4_k_cu_main14softmax_kernelEPKfPfm --------------------------
	.section	.nv.shared._ZN32_GLOBAL__N__73d72e48_4_k_cu_main14softmax_kernelEPKfPfm,"aw",@nobits
	.sectionflags	@""
	.align	16
	.zero		1024


//--------------------- .nv.shared.reserved.0     --------------------------
	.section	.nv.shared.reserved.0,"aw",@nobits
	.weak		__nv_reservedSMEM_offset_0_alias
	.size		__nv_reservedSMEM_offset_0_alias, 0, 64
	.other		__nv_reservedSMEM_offset_0_alias,@"STO_CUDA_RESERVED_SHARED STV_DEFAULT"
__nv_reservedSMEM_offset_0_alias:
	.zero		0
	.zero		64


//--------------------- .nv.constant0._ZN32_GLOBAL__N__73d72e48_4_k_cu_main14softmax_kernelEPKfPfm --------------------------
	.section	.nv.constant0._ZN32_GLOBAL__N__73d72e48_4_k_cu_main14softmax_kernelEPKfPfm,"a",@progbits
	.sectionflags	@""
	.align	4
.nv.constant0._ZN32_GLOBAL__N__73d72e48_4_k_cu_main14softmax_kernelEPKfPfm:
	.zero		920


//--------------------- SYMBOLS --------------------------

	.type		.nv.reservedSmem.offset0,@object
	.size		.nv.reservedSmem.offset0,0x4
	.type		.nv.reservedSmem.cap,@object
	.size		.nv.reservedSmem.cap,0x4
